//
// Generated by NVIDIA NVVM Compiler
//
// Compiler Build ID: CL-36424714
// Cuda compilation tools, release 13.0, V13.0.88
// Based on NVVM 20.0.0
//

.version 9.0
.target sm_100
.address_size 64

	// .globl	_Z9hello_gpui
.extern .func  (.param .b32 func_retval0) vprintf
(
	.param .b64 vprintf_param_0,
	.param .b64 vprintf_param_1
)
;
.global .align 1 .b8 $str[8] = {104, 101, 108, 108, 111, 33, 10};

.visible .entry _Z9hello_gpui(
	.param .u32 _Z9hello_gpui_param_0
)
{
	.reg .b32 	%r<3>;
	.reg .b64 	%rd<3>;

	mov.u64 	%rd1, $str;
	cvta.global.u64 	%rd2, %rd1;
	{ // callseq 0, 0
	.param .b64 param0;
	st.param.b64 	[param0], %rd2;
	.param .b64 param1;
	st.param.b64 	[param1], 0;
	.param .b32 retval0;
	call.uni (retval0), 
	vprintf, 
	(
	param0, 
	param1
	);
	ld.param.b32 	%r1, [retval0];
	} // callseq 0
	ret;

}


// ===== COMPILED SASS (sm_100) =====

	.target	sm_100

	.elftype	@"ET_EXEC"


//--------------------- .note.nv.tkinfo           --------------------------
	.section	.note.nv.tkinfo,"",@"SHT_NOTE"
	.sectionflags	@"SHF_NOTE_NV_TKINFO"
	.tkinfo
        /*0018*/ 	.word	0x00000002
        /*0030*/ 	.string	""
        /*0030*/ 	.string	"ptxas"
        /*0030*/ 	.string	"Cuda compilation tools, release 13.0, V13.0.88"
        /*0030*/ 	.string	"Build cuda_13.0.r13.0/compiler.36424714_0"
        /*0030*/ 	.string	"-arch sm_100 -m 64 "



//--------------------- .note.nv.cuinfo           --------------------------
	.section	.note.nv.cuinfo,"",@"SHT_NOTE"
	.sectionflags	@"SHF_NOTE_NV_CUINFO"
        /*0018*/ 	.short	0x0002
        /*001a*/ 	.short	0x0064
        /*001c*/ 	.short	0x0082
	.zero		2


//--------------------- .nv.info                  --------------------------
	.section	.nv.info,"",@"SHT_CUDA_INFO"
	.align	4


	//----- nvinfo : EIATTR_REGCOUNT
	.align		4
        /*0000*/ 	.byte	0x04, 0x2f
        /*0002*/ 	.short	(.L_2 - .L_1)
	.align		4
.L_1:
        /*0004*/ 	.word	index@(_Z9hello_gpui)
        /*0008*/ 	.word	0x00000018


	//----- nvinfo : EIATTR_FRAME_SIZE
	.align		4
.L_2:
        /*000c*/ 	.byte	0x04, 0x11
        /*000e*/ 	.short	(.L_4 - .L_3)
	.align		4
.L_3:
        /*0010*/ 	.word	index@(_Z9hello_gpui)
        /*0014*/ 	.word	0x00000000


	//----- nvinfo : EIATTR_MIN_STACK_SIZE
	.align		4
.L_4:
        /*0018*/ 	.byte	0x04, 0x12
        /*001a*/ 	.short	(.L_6 - .L_5)
	.align		4
.L_5:
        /*001c*/ 	.word	index@(_Z9hello_gpui)
        /*0020*/ 	.word	0x00000000
.L_6:


//--------------------- .nv.compat                --------------------------
	.section	.nv.compat,"",@"SHT_CUDA_COMPAT_INFO"
	.align	4
        /*0000*/ 	.byte	0x02, 0x09, 0x00, 0x00, 0x02, 0x02, 0x01, 0x00, 0x02, 0x05, 0x05, 0x00, 0x03, 0x07, 0x01, 0x01
        /*0010*/ 	.byte	0x02, 0x03, 0x00, 0x00, 0x02, 0x06, 0x01, 0x00, 0x04, 0x0b, 0x08, 0x00, 0x09, 0x00, 0x00, 0x00
        /*0020*/ 	.byte	0x00, 0x00, 0x00, 0x00


//--------------------- .nv.info._Z9hello_gpui    --------------------------
	.section	.nv.info._Z9hello_gpui,"",@"SHT_CUDA_INFO"
	.sectionflags	@""
	.align	4


	//----- nvinfo : EIATTR_CUDA_API_VERSION
	.align		4
        /*0000*/ 	.byte	0x04, 0x37
        /*0002*/ 	.short	(.L_8 - .L_7)
.L_7:
        /*0004*/ 	.word	0x00000082


	//----- nvinfo : EIATTR_KPARAM_INFO
	.align		4
.L_8:
        /*0008*/ 	.byte	0x04, 0x17
        /*000a*/ 	.short	(.L_10 - .L_9)
.L_9:
        /*000c*/ 	.word	0x00000000
        /*0010*/ 	.short	0x0000
        /*0012*/ 	.short	0x0000
        /*0014*/ 	.byte	0x00, 0xf0, 0x11, 0x00


	//----- nvinfo : EIATTR_SPARSE_MMA_MASK
	.align		4
.L_10:
        /*0018*/ 	.byte	0x03, 0x50
        /*001a*/ 	.short	0x0000


	//----- nvinfo : EIATTR_MAXREG_COUNT
	.align		4
        /*001c*/ 	.byte	0x03, 0x1b
        /*001e*/ 	.short	0x00ff


	//----- nvinfo : EIATTR_EXTERNS
	.align		4
        /*0020*/ 	.byte	0x04, 0x0f
        /*0022*/ 	.short	(.L_12 - .L_11)


	//   ....[0]....
	.align		4
.L_11:
        /*0024*/ 	.word	index@(vprintf)


	//----- nvinfo : EIATTR_MERCURY_ISA_VERSION
	.align		4
.L_12:
        /*0028*/ 	.byte	0x03, 0x5f
        /*002a*/ 	.short	0x0101


	//----- nvinfo : EIATTR_VRC_CTA_INIT_COUNT
	.align		4
        /*002c*/ 	.byte	0x02, 0x4a
	.zero		1
	.zero		1


	//----- nvinfo : EIATTR_SYSCALL_OFFSETS
	.align		4
        /*0030*/ 	.byte	0x04, 0x46
        /*0032*/ 	.short	(.L_14 - .L_13)


	//   ....[0]....
.L_13:
        /*0034*/ 	.word	0x00000080


	//----- nvinfo : EIATTR_EXIT_INSTR_OFFSETS
	.align		4
.L_14:
        /*0038*/ 	.byte	0x04, 0x1c
        /*003a*/ 	.short	(.L_16 - .L_15)


	//   ....[0]....
.L_15:
        /*003c*/ 	.word	0x00000090


	//----- nvinfo : EIATTR_CBANK_PARAM_SIZE
	.align		4
.L_16:
        /*0040*/ 	.byte	0x03, 0x19
        /*0042*/ 	.short	0x0004


	//----- nvinfo : EIATTR_PARAM_CBANK
	.align		4
        /*0044*/ 	.byte	0x04, 0x0a
        /*0046*/ 	.short	(.L_18 - .L_17)
	.align		4
.L_17:
        /*0048*/ 	.word	index@(.nv.constant0._Z9hello_gpui)
        /*004c*/ 	.short	0x0380
        /*004e*/ 	.short	0x0004


	//----- nvinfo : EIATTR_SW_WAR
	.align		4
.L_18:
        /*0050*/ 	.byte	0x04, 0x36
        /*0052*/ 	.short	(.L_20 - .L_19)
.L_19:
        /*0054*/ 	.word	0x00000008
.L_20:


//--------------------- .nv.callgraph             --------------------------
	.section	.nv.callgraph,"",@"SHT_CUDA_CALLGRAPH"
	.align	4
	.sectionentsize	8
	.align		4
        /*0000*/ 	.word	0x00000000
	.align		4
        /*0004*/ 	.word	0xffffffff
	.align		4
        /*0008*/ 	.word	index@(_Z9hello_gpui)
	.align		4
        /*000c*/ 	.word	index@(vprintf)
	.align		4
        /*0010*/ 	.word	0x00000000
	.align		4
        /*0014*/ 	.word	0xfffffffe
	.align		4
        /*0018*/ 	.word	0x00000000
	.align		4
        /*001c*/ 	.word	0xfffffffd
	.align		4
        /*0020*/ 	.word	0x00000000
	.align		4
        /*0024*/ 	.word	0xfffffffc


//--------------------- .nv.constant4             --------------------------
	.section	.nv.constant4,"a",@progbits
	.align	8
	.align		8
.nv.constant4:
        /*0000*/ 	.dword	vprintf
	.align		8
        /*0008*/ 	.dword	$str


//--------------------- .text._Z9hello_gpui       --------------------------
	.section	.text._Z9hello_gpui,"ax",@progbits
	.align	128
        .global         _Z9hello_gpui
        .type           _Z9hello_gpui,@function
        .size           _Z9hello_gpui,(.L_x_2 - _Z9hello_gpui)
        .other          _Z9hello_gpui,@"STO_CUDA_ENTRY STV_DEFAULT"
_Z9hello_gpui:
.text._Z9hello_gpui:
[----:B------:R-:W0:Y:S01]  /*0000*/  LDC R1, c[0x0][0x37c] ;  /* 0x0000df00ff017b82 */ /* 0x000e220000000800 */
[----:B------:R-:W-:Y:S01]  /*0010*/  MOV R0, 0x0 ;  /* 0x0000000000007802 */ /* 0x000fe20000000f00 */
[----:B------:R-:W1:Y:S01]  /*0020*/  LDCU.64 UR4, c[0x4][0x8] ;  /* 0x01000100ff0477ac */ /* 0x000e620008000a00 */
[----:B------:R-:W-:-:S05]  /*0030*/  CS2R R6, SRZ ;  /* 0x0000000000067805 */ /* 0x000fca000001ff00 */
[----:B------:R2:W3:Y:S01]  /*0040*/  LDC.64 R2, c[0x4][R0] ;  /* 0x0100000000027b82 */ /* 0x0004e20000000a00 */
[----:B-1----:R-:W-:Y:S02]  /*0050*/  IMAD.U32 R4, RZ, RZ, UR4 ;  /* 0x00000004ff047e24 */ /* 0x002fe4000f8e00ff */
[----:B--2---:R-:W-:-:S07]  /*0060*/  IMAD.U32 R5, RZ, RZ, UR5 ;  /* 0x00000005ff057e24 */ /* 0x004fce000f8e00ff */
[----:B------:R-:W-:-:S07]  /*0070*/  LEPC R20, `(.L_x_0) ;  /* 0x000000001014794e */ /* 0x000fce0000000000 */
[----:B0--3--:R-:W-:Y:S05]  /*0080*/  CALL.ABS.NOINC R2 ;  /* 0x0000000002007343 */ /* 0x009fea0003c00000 */
.L_x_0:
[----:B------:R-:W-:Y:S05]  /*0090*/  EXIT ;  /* 0x000000000000794d */ /* 0x000fea0003800000 */
.L_x_1:
[----:B------:R-:W-:-:S00]  /*00a0*/  BRA `(.L_x_1) ;  /* 0xfffffffc00fc7947 */ /* 0x000fc0000383ffff */
[----:B------:R-:W-:-:S00]  /*00b0*/  NOP ;  /* 0x0000000000007918 */ /* 0x000fc00000000000 */
        /* <DEDUP_REMOVED lines=12> */
.L_x_2:


//--------------------- .nv.global.init           --------------------------
	.section	.nv.global.init,"aw",@progbits
.nv.global.init:
	.type		$str,@object
	.size		$str,(.L_0 - $str)
$str:
        /*0000*/ 	.byte	0x68, 0x65, 0x6c, 0x6c, 0x6f, 0x21, 0x0a, 0x00
.L_0:


//--------------------- .nv.shared.reserved.0     --------------------------
	.section	.nv.shared.reserved.0,"aw",@nobits
	.weak		__nv_reservedSMEM_offset_0_alias
	.size		__nv_reservedSMEM_offset_0_alias, 0, 64
	.other		__nv_reservedSMEM_offset_0_alias,@"STO_CUDA_RESERVED_SHARED STV_DEFAULT"
__nv_reservedSMEM_offset_0_alias:
	.zero		0
	.zero		64


//--------------------- .nv.constant0._Z9hello_gpui --------------------------
	.section	.nv.constant0._Z9hello_gpui,"a",@progbits
	.sectionflags	@""
	.align	4
.nv.constant0._Z9hello_gpui:
	.zero		900


//--------------------- SYMBOLS --------------------------

	.type		.nv.reservedSmem.offset0,@object
	.size		.nv.reservedSmem.offset0,0x4
	.type		vprintf,@function
